//
// Generated by NVIDIA NVVM Compiler
//
// Compiler Build ID: CL-36424714
// Cuda compilation tools, release 13.0, V13.0.88
// Based on NVVM 20.0.0
//

.version 9.0
.target sm_100
.address_size 64

	// .globl	_Z15grayscaleAvgGPUPKhPhii

.visible .entry _Z15grayscaleAvgGPUPKhPhii(
	.param .u64 .ptr .align 1 _Z15grayscaleAvgGPUPKhPhii_param_0,
	.param .u64 .ptr .align 1 _Z15grayscaleAvgGPUPKhPhii_param_1,
	.param .u32 _Z15grayscaleAvgGPUPKhPhii_param_2,
	.param .u32 _Z15grayscaleAvgGPUPKhPhii_param_3
)
{
	.reg .pred 	%p<4>;
	.reg .b16 	%rs<7>;
	.reg .b32 	%r<7>;
	.reg .b64 	%rd<8>;

	ld.param.u64 	%rd1, [_Z15grayscaleAvgGPUPKhPhii_param_0];
	ld.param.u64 	%rd2, [_Z15grayscaleAvgGPUPKhPhii_param_1];
	ld.param.u32 	%r3, [_Z15grayscaleAvgGPUPKhPhii_param_2];
	ld.param.u32 	%r4, [_Z15grayscaleAvgGPUPKhPhii_param_3];
	mov.u32 	%r1, %tid.x;
	mov.u32 	%r2, %ctaid.x;
	setp.ge.s32 	%p1, %r1, %r3;
	setp.ge.s32 	%p2, %r2, %r4;
	or.pred  	%p3, %p1, %p2;
	@%p3 bra 	$L__BB0_2;
	cvta.to.global.u64 	%rd3, %rd1;
	cvta.to.global.u64 	%rd4, %rd2;
	mad.lo.s32 	%r5, %r3, %r2, %r1;
	mul.lo.s32 	%r6, %r5, 3;
	cvt.u64.u32 	%rd5, %r6;
	add.s64 	%rd6, %rd3, %rd5;
	ld.global.u8 	%rs1, [%rd6];
	ld.global.u8 	%rs2, [%rd6+1];
	add.s16 	%rs3, %rs2, %rs1;
	ld.global.u8 	%rs4, [%rd6+2];
	add.s16 	%rs5, %rs3, %rs4;
	mul.hi.u16 	%rs6, %rs5, 21846;
	add.s64 	%rd7, %rd4, %rd5;
	st.global.u8 	[%rd7+2], %rs6;
	st.global.u8 	[%rd7+1], %rs6;
	st.global.u8 	[%rd7], %rs6;
$L__BB0_2:
	ret;

}


// ===== COMPILED SASS (sm_100) =====

	.target	sm_100

	.elftype	@"ET_EXEC"


//--------------------- .note.nv.tkinfo           --------------------------
	.section	.note.nv.tkinfo,"",@"SHT_NOTE"
	.sectionflags	@"SHF_NOTE_NV_TKINFO"
	.tkinfo
        /*0018*/ 	.word	0x00000002
        /*0030*/ 	.string	""
        /*0030*/ 	.string	"ptxas"
        /*0030*/ 	.string	"Cuda compilation tools, release 13.0, V13.0.88"
        /*0030*/ 	.string	"Build cuda_13.0.r13.0/compiler.36424714_0"
        /*0030*/ 	.string	"-arch sm_100 -m 64 "



//--------------------- .note.nv.cuinfo           --------------------------
	.section	.note.nv.cuinfo,"",@"SHT_NOTE"
	.sectionflags	@"SHF_NOTE_NV_CUINFO"
        /*0018*/ 	.short	0x0002
        /*001a*/ 	.short	0x0064
        /*001c*/ 	.short	0x0082
	.zero		2


//--------------------- .nv.info                  --------------------------
	.section	.nv.info,"",@"SHT_CUDA_INFO"
	.align	4


	//----- nvinfo : EIATTR_REGCOUNT
	.align		4
        /*0000*/ 	.byte	0x04, 0x2f
        /*0002*/ 	.short	(.L_1 - .L_0)
	.align		4
.L_0:
        /*0004*/ 	.word	index@(_Z15grayscaleAvgGPUPKhPhii)
        /*0008*/ 	.word	0x0000000a


	//----- nvinfo : EIATTR_FRAME_SIZE
	.align		4
.L_1:
        /*000c*/ 	.byte	0x04, 0x11
        /*000e*/ 	.short	(.L_3 - .L_2)
	.align		4
.L_2:
        /*0010*/ 	.word	index@(_Z15grayscaleAvgGPUPKhPhii)
        /*0014*/ 	.word	0x00000000


	//----- nvinfo : EIATTR_MIN_STACK_SIZE
	.align		4
.L_3:
        /*0018*/ 	.byte	0x04, 0x12
        /*001a*/ 	.short	(.L_5 - .L_4)
	.align		4
.L_4:
        /*001c*/ 	.word	index@(_Z15grayscaleAvgGPUPKhPhii)
        /*0020*/ 	.word	0x00000000
.L_5:


//--------------------- .nv.compat                --------------------------
	.section	.nv.compat,"",@"SHT_CUDA_COMPAT_INFO"
	.align	4
        /*0000*/ 	.byte	0x02, 0x09, 0x00, 0x00, 0x02, 0x02, 0x01, 0x00, 0x02, 0x05, 0x05, 0x00, 0x03, 0x07, 0x01, 0x01
        /*0010*/ 	.byte	0x02, 0x03, 0x00, 0x00, 0x02, 0x06, 0x01, 0x00, 0x04, 0x0b, 0x08, 0x00, 0x09, 0x00, 0x00, 0x00
        /*0020*/ 	.byte	0x00, 0x00, 0x00, 0x00


//--------------------- .nv.info._Z15grayscaleAvgGPUPKhPhii --------------------------
	.section	.nv.info._Z15grayscaleAvgGPUPKhPhii,"",@"SHT_CUDA_INFO"
	.sectionflags	@""
	.align	4


	//----- nvinfo : EIATTR_CUDA_API_VERSION
	.align		4
        /*0000*/ 	.byte	0x04, 0x37
        /*0002*/ 	.short	(.L_7 - .L_6)
.L_6:
        /*0004*/ 	.word	0x00000082


	//----- nvinfo : EIATTR_KPARAM_INFO
	.align		4
.L_7:
        /*0008*/ 	.byte	0x04, 0x17
        /*000a*/ 	.short	(.L_9 - .L_8)
.L_8:
        /*000c*/ 	.word	0x00000000
        /*0010*/ 	.short	0x0003
        /*0012*/ 	.short	0x0014
        /*0014*/ 	.byte	0x00, 0xf0, 0x11, 0x00


	//----- nvinfo : EIATTR_KPARAM_INFO
	.align		4
.L_9:
        /*0018*/ 	.byte	0x04, 0x17
        /*001a*/ 	.short	(.L_11 - .L_10)
.L_10:
        /*001c*/ 	.word	0x00000000
        /*0020*/ 	.short	0x0002
        /*0022*/ 	.short	0x0010
        /*0024*/ 	.byte	0x00, 0xf0, 0x11, 0x00


	//----- nvinfo : EIATTR_KPARAM_INFO
	.align		4
.L_11:
        /*0028*/ 	.byte	0x04, 0x17
        /*002a*/ 	.short	(.L_13 - .L_12)
.L_12:
        /*002c*/ 	.word	0x00000000
        /*0030*/ 	.short	0x0001
        /*0032*/ 	.short	0x0008
        /*0034*/ 	.byte	0x00, 0xf5, 0x21, 0x00


	//----- nvinfo : EIATTR_KPARAM_INFO
	.align		4
.L_13:
        /*0038*/ 	.byte	0x04, 0x17
        /*003a*/ 	.short	(.L_15 - .L_14)
.L_14:
        /*003c*/ 	.word	0x00000000
        /*0040*/ 	.short	0x0000
        /*0042*/ 	.short	0x0000
        /*0044*/ 	.byte	0x00, 0xf5, 0x21, 0x00


	//----- nvinfo : EIATTR_SPARSE_MMA_MASK
	.align		4
.L_15:
        /*0048*/ 	.byte	0x03, 0x50
        /*004a*/ 	.short	0x0000


	//----- nvinfo : EIATTR_MAXREG_COUNT
	.align		4
        /*004c*/ 	.byte	0x03, 0x1b
        /*004e*/ 	.short	0x00ff


	//----- nvinfo : EIATTR_MERCURY_ISA_VERSION
	.align		4
        /*0050*/ 	.byte	0x03, 0x5f
        /*0052*/ 	.short	0x0101


	//----- nvinfo : EIATTR_VRC_CTA_INIT_COUNT
	.align		4
        /*0054*/ 	.byte	0x02, 0x4a
	.zero		1
	.zero		1


	//----- nvinfo : EIATTR_EXIT_INSTR_OFFSETS
	.align		4
        /*0058*/ 	.byte	0x04, 0x1c
        /*005a*/ 	.short	(.L_17 - .L_16)


	//   ....[0]....
.L_16:
        /*005c*/ 	.word	0x00000060


	//   ....[1]....
        /*0060*/ 	.word	0x00000180


	//----- nvinfo : EIATTR_CBANK_PARAM_SIZE
	.align		4
.L_17:
        /*0064*/ 	.byte	0x03, 0x19
        /*0066*/ 	.short	0x0018


	//----- nvinfo : EIATTR_PARAM_CBANK
	.align		4
        /*0068*/ 	.byte	0x04, 0x0a
        /*006a*/ 	.short	(.L_19 - .L_18)
	.align		4
.L_18:
        /*006c*/ 	.word	index@(.nv.constant0._Z15grayscaleAvgGPUPKhPhii)
        /*0070*/ 	.short	0x0380
        /*0072*/ 	.short	0x0018


	//----- nvinfo : EIATTR_SW_WAR
	.align		4
.L_19:
        /*0074*/ 	.byte	0x04, 0x36
        /*0076*/ 	.short	(.L_21 - .L_20)
.L_20:
        /*0078*/ 	.word	0x00000008
.L_21:


//--------------------- .nv.callgraph             --------------------------
	.section	.nv.callgraph,"",@"SHT_CUDA_CALLGRAPH"
	.align	4
	.sectionentsize	8
	.align		4
        /*0000*/ 	.word	0x00000000
	.align		4
        /*0004*/ 	.word	0xffffffff
	.align		4
        /*0008*/ 	.word	0x00000000
	.align		4
        /*000c*/ 	.word	0xfffffffe
	.align		4
        /*0010*/ 	.word	0x00000000
	.align		4
        /*0014*/ 	.word	0xfffffffd
	.align		4
        /*0018*/ 	.word	0x00000000
	.align		4
        /*001c*/ 	.word	0xfffffffc


//--------------------- .text._Z15grayscaleAvgGPUPKhPhii --------------------------
	.section	.text._Z15grayscaleAvgGPUPKhPhii,"ax",@progbits
	.align	128
        .global         _Z15grayscaleAvgGPUPKhPhii
        .type           _Z15grayscaleAvgGPUPKhPhii,@function
        .size           _Z15grayscaleAvgGPUPKhPhii,(.L_x_1 - _Z15grayscaleAvgGPUPKhPhii)
        .other          _Z15grayscaleAvgGPUPKhPhii,@"STO_CUDA_ENTRY STV_DEFAULT"
_Z15grayscaleAvgGPUPKhPhii:
.text._Z15grayscaleAvgGPUPKhPhii:
[----:B------:R-:W-:Y:S01]  /*0000*/  LDC R1, c[0x0][0x37c] ;  /* 0x0000df00ff017b82 */ /* 0x000fe20000000800 */
[----:B------:R-:W0:Y:S07]  /*0010*/  S2R R3, SR_TID.X ;  /* 0x0000000000037919 */ /* 0x000e2e0000002100 */
[----:B------:R-:W1:Y:S08]  /*0020*/  S2UR UR6, SR_CTAID.X ;  /* 0x00000000000679c3 */ /* 0x000e700000002500 */
[----:B------:R-:W1:Y:S02]  /*0030*/  LDC.64 R4, c[0x0][0x390] ;  /* 0x0000e400ff047b82 */ /* 0x000e640000000a00 */
[----:B-1----:R-:W-:-:S04]  /*0040*/  ISETP.LE.AND P0, PT, R5, UR6, PT ;  /* 0x0000000605007c0c */ /* 0x002fc8000bf03270 */
[----:B0-----:R-:W-:-:S13]  /*0050*/  ISETP.GE.OR P0, PT, R3, R4, P0 ;  /* 0x000000040300720c */ /* 0x001fda0000706670 */
[----:B------:R-:W-:Y:S05]  /*0060*/  @P0 EXIT ;  /* 0x000000000000094d */ /* 0x000fea0003800000 */
[----:B------:R-:W0:Y:S01]  /*0070*/  LDCU.128 UR8, c[0x0][0x380] ;  /* 0x00007000ff0877ac */ /* 0x000e220008000c00 */
[----:B------:R-:W-:Y:S01]  /*0080*/  IMAD R0, R4, UR6, R3 ;  /* 0x0000000604007c24 */ /* 0x000fe2000f8e0203 */
[----:B------:R-:W1:Y:S03]  /*0090*/  LDCU.64 UR4, c[0x0][0x358] ;  /* 0x00006b00ff0477ac */ /* 0x000e660008000a00 */
[----:B------:R-:W-:-:S05]  /*00a0*/  IMAD R0, R0, 0x3, RZ ;  /* 0x0000000300007824 */ /* 0x000fca00078e02ff */
[----:B0-----:R-:W-:-:S05]  /*00b0*/  IADD3 R2, P0, PT, R0, UR8, RZ ;  /* 0x0000000800027c10 */ /* 0x001fca000ff1e0ff */
[----:B------:R-:W-:-:S05]  /*00c0*/  IMAD.X R3, RZ, RZ, UR9, P0 ;  /* 0x00000009ff037e24 */ /* 0x000fca00080e06ff */
[----:B-1----:R-:W2:Y:S04]  /*00d0*/  LDG.E.U8 R4, desc[UR4][R2.64] ;  /* 0x0000000402047981 */ /* 0x002ea8000c1e1100 */
[----:B------:R-:W2:Y:S04]  /*00e0*/  LDG.E.U8 R5, desc[UR4][R2.64+0x1] ;  /* 0x0000010402057981 */ /* 0x000ea8000c1e1100 */
[----:B------:R-:W2:Y:S02]  /*00f0*/  LDG.E.U8 R6, desc[UR4][R2.64+0x2] ;  /* 0x0000020402067981 */ /* 0x000ea4000c1e1100 */
[----:B--2---:R-:W-:-:S02]  /*0100*/  IADD3 R5, PT, PT, R6, R5, R4 ;  /* 0x0000000506057210 */ /* 0x004fc40007ffe004 */
[----:B------:R-:W-:-:S03]  /*0110*/  IADD3 R4, P0, PT, R0, UR10, RZ ;  /* 0x0000000a00047c10 */ /* 0x000fc6000ff1e0ff */
[----:B------:R-:W-:Y:S02]  /*0120*/  IMAD R7, R5, 0x5556, RZ ;  /* 0x0000555605077824 */ /* 0x000fe400078e02ff */
[----:B------:R-:W-:-:S03]  /*0130*/  IMAD.X R5, RZ, RZ, UR11, P0 ;  /* 0x0000000bff057e24 */ /* 0x000fc600080e06ff */
[----:B------:R-:W-:-:S05]  /*0140*/  SHF.R.U32.HI R7, RZ, 0x10, R7 ;  /* 0x00000010ff077819 */ /* 0x000fca0000011607 */
[----:B------:R-:W-:Y:S04]  /*0150*/  STG.E.U8 desc[UR4][R4.64+0x2], R7 ;  /* 0x0000020704007986 */ /* 0x000fe8000c101104 */
[----:B------:R-:W-:Y:S04]  /*0160*/  STG.E.U8 desc[UR4][R4.64+0x1], R7 ;  /* 0x0000010704007986 */ /* 0x000fe8000c101104 */
[----:B------:R-:W-:Y:S01]  /*0170*/  STG.E.U8 desc[UR4][R4.64], R7 ;  /* 0x0000000704007986 */ /* 0x000fe2000c101104 */
[----:B------:R-:W-:Y:S05]  /*0180*/  EXIT ;  /* 0x000000000000794d */ /* 0x000fea0003800000 */
.L_x_0:
[----:B------:R-:W-:-:S00]  /*0190*/  BRA `(.L_x_0) ;  /* 0xfffffffc00fc7947 */ /* 0x000fc0000383ffff */
[----:B------:R-:W-:-:S00]  /*01a0*/  NOP ;  /* 0x0000000000007918 */ /* 0x000fc00000000000 */
        /* <DEDUP_REMOVED lines=13> */
.L_x_1:


//--------------------- .nv.shared.reserved.0     --------------------------
	.section	.nv.shared.reserved.0,"aw",@nobits
	.weak		__nv_reservedSMEM_offset_0_alias
	.size		__nv_reservedSMEM_offset_0_alias, 0, 64
	.other		__nv_reservedSMEM_offset_0_alias,@"STO_CUDA_RESERVED_SHARED STV_DEFAULT"
__nv_reservedSMEM_offset_0_alias:
	.zero		0
	.zero		64


//--------------------- .nv.constant0._Z15grayscaleAvgGPUPKhPhii --------------------------
	.section	.nv.constant0._Z15grayscaleAvgGPUPKhPhii,"a",@progbits
	.sectionflags	@""
	.align	4
.nv.constant0._Z15grayscaleAvgGPUPKhPhii:
	.zero		920


//--------------------- SYMBOLS --------------------------

	.type		.nv.reservedSmem.offset0,@object
	.size		.nv.reservedSmem.offset0,0x4
